//
// Generated by NVIDIA NVVM Compiler
//
// Compiler Build ID: CL-36424714
// Cuda compilation tools, release 13.0, V13.0.88
// Based on NVVM 20.0.0
//

.version 9.0
.target sm_100
.address_size 64

	// .globl	enforceLU

.visible .entry enforceLU(
	.param .u64 .ptr .align 1 enforceLU_param_0,
	.param .u32 enforceLU_param_1
)
{
	.reg .pred 	%p<3>;
	.reg .b32 	%r<5>;
	.reg .b32 	%f<2>;
	.reg .b64 	%rd<5>;

	ld.param.u64 	%rd1, [enforceLU_param_0];
	ld.param.u32 	%r3, [enforceLU_param_1];
	mov.u32 	%r1, %tid.x;
	mov.u32 	%r2, %ctaid.x;
	setp.gt.u32 	%p1, %r1, %r2;
	@%p1 bra 	$L__BB0_2;
	cvta.to.global.u64 	%rd2, %rd1;
	setp.eq.s32 	%p2, %r1, %r2;
	selp.f32 	%f1, 0f3F800000, 0f00000000, %p2;
	mad.lo.s32 	%r4, %r3, %r2, %r1;
	mul.wide.s32 	%rd3, %r4, 4;
	add.s64 	%rd4, %rd2, %rd3;
	st.global.f32 	[%rd4], %f1;
$L__BB0_2:
	ret;

}
	// .globl	zerosU
.visible .entry zerosU(
	.param .u32 zerosU_param_0,
	.param .u32 zerosU_param_1,
	.param .u64 .ptr .align 1 zerosU_param_2,
	.param .u32 zerosU_param_3,
	.param .u32 zerosU_param_4
)
{
	.reg .pred 	%p<8>;
	.reg .b32 	%r<19>;
	.reg .b64 	%rd<7>;

	ld.param.u32 	%r5, [zerosU_param_0];
	ld.param.u32 	%r6, [zerosU_param_1];
	ld.param.u64 	%rd2, [zerosU_param_2];
	ld.param.u32 	%r3, [zerosU_param_3];
	ld.param.u32 	%r4, [zerosU_param_4];
	cvta.to.global.u64 	%rd1, %rd2;
	mov.u32 	%r8, %ctaid.x;
	mov.u32 	%r9, %ntid.x;
	mov.u32 	%r10, %tid.x;
	mad.lo.s32 	%r1, %r8, %r9, %r10;
	mov.u32 	%r11, %ctaid.y;
	mov.u32 	%r12, %ntid.y;
	mov.u32 	%r13, %tid.y;
	mad.lo.s32 	%r14, %r11, %r12, %r13;
	setp.ge.s32 	%p1, %r1, %r5;
	setp.ge.s32 	%p2, %r14, %r6;
	or.pred  	%p3, %p1, %p2;
	@%p3 bra 	$L__BB1_5;
	setp.ge.s32 	%p4, %r1, %r14;
	@%p4 bra 	$L__BB1_3;
	mad.lo.s32 	%r17, %r3, %r14, %r1;
	mul.wide.s32 	%rd5, %r17, 4;
	add.s64 	%rd6, %rd1, %rd5;
	mov.b32 	%r18, 0;
	st.global.u32 	[%rd6], %r18;
	bra.uni 	$L__BB1_5;
$L__BB1_3:
	setp.ne.s32 	%p5, %r1, %r14;
	setp.eq.s32 	%p6, %r4, 0;
	or.pred  	%p7, %p5, %p6;
	@%p7 bra 	$L__BB1_5;
	mad.lo.s32 	%r15, %r3, %r1, %r1;
	mul.wide.s32 	%rd3, %r15, 4;
	add.s64 	%rd4, %rd1, %rd3;
	mov.b32 	%r16, 0;
	st.global.u32 	[%rd4], %r16;
$L__BB1_5:
	ret;

}
	// .globl	zerosL
.visible .entry zerosL(
	.param .u32 zerosL_param_0,
	.param .u32 zerosL_param_1,
	.param .u64 .ptr .align 1 zerosL_param_2,
	.param .u32 zerosL_param_3,
	.param .u32 zerosL_param_4
)
{
	.reg .pred 	%p<8>;
	.reg .b32 	%r<19>;
	.reg .b64 	%rd<7>;

	ld.param.u32 	%r5, [zerosL_param_0];
	ld.param.u32 	%r6, [zerosL_param_1];
	ld.param.u64 	%rd2, [zerosL_param_2];
	ld.param.u32 	%r3, [zerosL_param_3];
	ld.param.u32 	%r4, [zerosL_param_4];
	cvta.to.global.u64 	%rd1, %rd2;
	mov.u32 	%r8, %ctaid.x;
	mov.u32 	%r9, %ntid.x;
	mov.u32 	%r10, %tid.x;
	mad.lo.s32 	%r1, %r8, %r9, %r10;
	mov.u32 	%r11, %ctaid.y;
	mov.u32 	%r12, %ntid.y;
	mov.u32 	%r13, %tid.y;
	mad.lo.s32 	%r14, %r11, %r12, %r13;
	setp.ge.s32 	%p1, %r1, %r5;
	setp.ge.s32 	%p2, %r14, %r6;
	or.pred  	%p3, %p1, %p2;
	@%p3 bra 	$L__BB2_5;
	setp.le.s32 	%p4, %r1, %r14;
	@%p4 bra 	$L__BB2_3;
	mad.lo.s32 	%r17, %r3, %r14, %r1;
	mul.wide.s32 	%rd5, %r17, 4;
	add.s64 	%rd6, %rd1, %rd5;
	mov.b32 	%r18, 0;
	st.global.u32 	[%rd6], %r18;
	bra.uni 	$L__BB2_5;
$L__BB2_3:
	setp.ne.s32 	%p5, %r1, %r14;
	setp.eq.s32 	%p6, %r4, 0;
	or.pred  	%p7, %p5, %p6;
	@%p7 bra 	$L__BB2_5;
	mad.lo.s32 	%r15, %r3, %r1, %r1;
	mul.wide.s32 	%rd3, %r15, 4;
	add.s64 	%rd4, %rd1, %rd3;
	mov.b32 	%r16, 0;
	st.global.u32 	[%rd4], %r16;
$L__BB2_5:
	ret;

}


// ===== COMPILED SASS (sm_100) =====

	.target	sm_100

	.elftype	@"ET_EXEC"


//--------------------- .note.nv.tkinfo           --------------------------
	.section	.note.nv.tkinfo,"",@"SHT_NOTE"
	.sectionflags	@"SHF_NOTE_NV_TKINFO"
	.tkinfo
        /*0018*/ 	.word	0x00000002
        /*0030*/ 	.string	""
        /*0030*/ 	.string	"ptxas"
        /*0030*/ 	.string	"Cuda compilation tools, release 13.0, V13.0.88"
        /*0030*/ 	.string	"Build cuda_13.0.r13.0/compiler.36424714_0"
        /*0030*/ 	.string	"-arch sm_100 -m 64 "



//--------------------- .note.nv.cuinfo           --------------------------
	.section	.note.nv.cuinfo,"",@"SHT_NOTE"
	.sectionflags	@"SHF_NOTE_NV_CUINFO"
        /*0018*/ 	.short	0x0002
        /*001a*/ 	.short	0x0064
        /*001c*/ 	.short	0x0082
	.zero		2


//--------------------- .nv.info                  --------------------------
	.section	.nv.info,"",@"SHT_CUDA_INFO"
	.align	4


	//----- nvinfo : EIATTR_REGCOUNT
	.align		4
        /*0000*/ 	.byte	0x04, 0x2f
        /*0002*/ 	.short	(.L_1 - .L_0)
	.align		4
.L_0:
        /*0004*/ 	.word	index@(enforceLU)
        /*0008*/ 	.word	0x0000000a


	//----- nvinfo : EIATTR_FRAME_SIZE
	.align		4
.L_1:
        /*000c*/ 	.byte	0x04, 0x11
        /*000e*/ 	.short	(.L_3 - .L_2)
	.align		4
.L_2:
        /*0010*/ 	.word	index@(enforceLU)
        /*0014*/ 	.word	0x00000000


	//----- nvinfo : EIATTR_REGCOUNT
	.align		4
.L_3:
        /*0018*/ 	.byte	0x04, 0x2f
        /*001a*/ 	.short	(.L_5 - .L_4)
	.align		4
.L_4:
        /*001c*/ 	.word	index@(zerosU)
        /*0020*/ 	.word	0x0000000a


	//----- nvinfo : EIATTR_FRAME_SIZE
	.align		4
.L_5:
        /*0024*/ 	.byte	0x04, 0x11
        /*0026*/ 	.short	(.L_7 - .L_6)
	.align		4
.L_6:
        /*0028*/ 	.word	index@(zerosU)
        /*002c*/ 	.word	0x00000000


	//----- nvinfo : EIATTR_REGCOUNT
	.align		4
.L_7:
        /*0030*/ 	.byte	0x04, 0x2f
        /*0032*/ 	.short	(.L_9 - .L_8)
	.align		4
.L_8:
        /*0034*/ 	.word	index@(zerosL)
        /*0038*/ 	.word	0x0000000a


	//----- nvinfo : EIATTR_FRAME_SIZE
	.align		4
.L_9:
        /*003c*/ 	.byte	0x04, 0x11
        /*003e*/ 	.short	(.L_11 - .L_10)
	.align		4
.L_10:
        /*0040*/ 	.word	index@(zerosL)
        /*0044*/ 	.word	0x00000000


	//----- nvinfo : EIATTR_MIN_STACK_SIZE
	.align		4
.L_11:
        /*0048*/ 	.byte	0x04, 0x12
        /*004a*/ 	.short	(.L_13 - .L_12)
	.align		4
.L_12:
        /*004c*/ 	.word	index@(zerosL)
        /*0050*/ 	.word	0x00000000


	//----- nvinfo : EIATTR_MIN_STACK_SIZE
	.align		4
.L_13:
        /*0054*/ 	.byte	0x04, 0x12
        /*0056*/ 	.short	(.L_15 - .L_14)
	.align		4
.L_14:
        /*0058*/ 	.word	index@(zerosU)
        /*005c*/ 	.word	0x00000000


	//----- nvinfo : EIATTR_MIN_STACK_SIZE
	.align		4
.L_15:
        /*0060*/ 	.byte	0x04, 0x12
        /*0062*/ 	.short	(.L_17 - .L_16)
	.align		4
.L_16:
        /*0064*/ 	.word	index@(enforceLU)
        /*0068*/ 	.word	0x00000000
.L_17:


//--------------------- .nv.compat                --------------------------
	.section	.nv.compat,"",@"SHT_CUDA_COMPAT_INFO"
	.align	4
        /*0000*/ 	.byte	0x02, 0x09, 0x00, 0x00, 0x02, 0x02, 0x01, 0x00, 0x02, 0x05, 0x05, 0x00, 0x03, 0x07, 0x01, 0x01
        /*0010*/ 	.byte	0x02, 0x03, 0x00, 0x00, 0x02, 0x06, 0x01, 0x00, 0x04, 0x0b, 0x08, 0x00, 0x09, 0x00, 0x00, 0x00
        /*0020*/ 	.byte	0x00, 0x00, 0x00, 0x00


//--------------------- .nv.info.zerosL           --------------------------
	.section	.nv.info.zerosL,"",@"SHT_CUDA_INFO"
	.sectionflags	@""
	.align	4


	//----- nvinfo : EIATTR_CUDA_API_VERSION
	.align		4
        /*0000*/ 	.byte	0x04, 0x37
        /*0002*/ 	.short	(.L_19 - .L_18)
.L_18:
        /*0004*/ 	.word	0x00000082


	//----- nvinfo : EIATTR_KPARAM_INFO
	.align		4
.L_19:
        /*0008*/ 	.byte	0x04, 0x17
        /*000a*/ 	.short	(.L_21 - .L_20)
.L_20:
        /*000c*/ 	.word	0x00000000
        /*0010*/ 	.short	0x0004
        /*0012*/ 	.short	0x0014
        /*0014*/ 	.byte	0x00, 0xf0, 0x11, 0x00


	//----- nvinfo : EIATTR_KPARAM_INFO
	.align		4
.L_21:
        /*0018*/ 	.byte	0x04, 0x17
        /*001a*/ 	.short	(.L_23 - .L_22)
.L_22:
        /*001c*/ 	.word	0x00000000
        /*0020*/ 	.short	0x0003
        /*0022*/ 	.short	0x0010
        /*0024*/ 	.byte	0x00, 0xf0, 0x11, 0x00


	//----- nvinfo : EIATTR_KPARAM_INFO
	.align		4
.L_23:
        /*0028*/ 	.byte	0x04, 0x17
        /*002a*/ 	.short	(.L_25 - .L_24)
.L_24:
        /*002c*/ 	.word	0x00000000
        /*0030*/ 	.short	0x0002
        /*0032*/ 	.short	0x0008
        /*0034*/ 	.byte	0x00, 0xf5, 0x21, 0x00


	//----- nvinfo : EIATTR_KPARAM_INFO
	.align		4
.L_25:
        /*0038*/ 	.byte	0x04, 0x17
        /*003a*/ 	.short	(.L_27 - .L_26)
.L_26:
        /*003c*/ 	.word	0x00000000
        /*0040*/ 	.short	0x0001
        /*0042*/ 	.short	0x0004
        /*0044*/ 	.byte	0x00, 0xf0, 0x11, 0x00


	//----- nvinfo : EIATTR_KPARAM_INFO
	.align		4
.L_27:
        /*0048*/ 	.byte	0x04, 0x17
        /*004a*/ 	.short	(.L_29 - .L_28)
.L_28:
        /*004c*/ 	.word	0x00000000
        /*0050*/ 	.short	0x0000
        /*0052*/ 	.short	0x0000
        /*0054*/ 	.byte	0x00, 0xf0, 0x11, 0x00


	//----- nvinfo : EIATTR_SPARSE_MMA_MASK
	.align		4
.L_29:
        /*0058*/ 	.byte	0x03, 0x50
        /*005a*/ 	.short	0x0000


	//----- nvinfo : EIATTR_MAXREG_COUNT
	.align		4
        /*005c*/ 	.byte	0x03, 0x1b
        /*005e*/ 	.short	0x00ff


	//----- nvinfo : EIATTR_MERCURY_ISA_VERSION
	.align		4
        /*0060*/ 	.byte	0x03, 0x5f
        /*0062*/ 	.short	0x0101


	//----- nvinfo : EIATTR_VRC_CTA_INIT_COUNT
	.align		4
        /*0064*/ 	.byte	0x02, 0x4a
	.zero		1
	.zero		1


	//----- nvinfo : EIATTR_EXIT_INSTR_OFFSETS
	.align		4
        /*0068*/ 	.byte	0x04, 0x1c
        /*006a*/ 	.short	(.L_31 - .L_30)


	//   ....[0]....
.L_30:
        /*006c*/ 	.word	0x000000c0


	//   ....[1]....
        /*0070*/ 	.word	0x00000140


	//   ....[2]....
        /*0074*/ 	.word	0x00000180


	//   ....[3]....
        /*0078*/ 	.word	0x000001e0


	//----- nvinfo : EIATTR_CBANK_PARAM_SIZE
	.align		4
.L_31:
        /*007c*/ 	.byte	0x03, 0x19
        /*007e*/ 	.short	0x0018


	//----- nvinfo : EIATTR_PARAM_CBANK
	.align		4
        /*0080*/ 	.byte	0x04, 0x0a
        /*0082*/ 	.short	(.L_33 - .L_32)
	.align		4
.L_32:
        /*0084*/ 	.word	index@(.nv.constant0.zerosL)
        /*0088*/ 	.short	0x0380
        /*008a*/ 	.short	0x0018


	//----- nvinfo : EIATTR_SW_WAR
	.align		4
.L_33:
        /*008c*/ 	.byte	0x04, 0x36
        /*008e*/ 	.short	(.L_35 - .L_34)
.L_34:
        /*0090*/ 	.word	0x00000008
.L_35:


//--------------------- .nv.info.zerosU           --------------------------
	.section	.nv.info.zerosU,"",@"SHT_CUDA_INFO"
	.sectionflags	@""
	.align	4


	//----- nvinfo : EIATTR_CUDA_API_VERSION
	.align		4
        /*0000*/ 	.byte	0x04, 0x37
        /*0002*/ 	.short	(.L_37 - .L_36)
.L_36:
        /*0004*/ 	.word	0x00000082


	//----- nvinfo : EIATTR_KPARAM_INFO
	.align		4
.L_37:
        /*0008*/ 	.byte	0x04, 0x17
        /*000a*/ 	.short	(.L_39 - .L_38)
.L_38:
        /*000c*/ 	.word	0x00000000
        /*0010*/ 	.short	0x0004
        /*0012*/ 	.short	0x0014
        /*0014*/ 	.byte	0x00, 0xf0, 0x11, 0x00


	//----- nvinfo : EIATTR_KPARAM_INFO
	.align		4
.L_39:
        /*0018*/ 	.byte	0x04, 0x17
        /*001a*/ 	.short	(.L_41 - .L_40)
.L_40:
        /*001c*/ 	.word	0x00000000
        /*0020*/ 	.short	0x0003
        /*0022*/ 	.short	0x0010
        /*0024*/ 	.byte	0x00, 0xf0, 0x11, 0x00


	//----- nvinfo : EIATTR_KPARAM_INFO
	.align		4
.L_41:
        /*0028*/ 	.byte	0x04, 0x17
        /*002a*/ 	.short	(.L_43 - .L_42)
.L_42:
        /*002c*/ 	.word	0x00000000
        /*0030*/ 	.short	0x0002
        /*0032*/ 	.short	0x0008
        /*0034*/ 	.byte	0x00, 0xf5, 0x21, 0x00


	//----- nvinfo : EIATTR_KPARAM_INFO
	.align		4
.L_43:
        /*0038*/ 	.byte	0x04, 0x17
        /*003a*/ 	.short	(.L_45 - .L_44)
.L_44:
        /*003c*/ 	.word	0x00000000
        /*0040*/ 	.short	0x0001
        /*0042*/ 	.short	0x0004
        /*0044*/ 	.byte	0x00, 0xf0, 0x11, 0x00


	//----- nvinfo : EIATTR_KPARAM_INFO
	.align		4
.L_45:
        /*0048*/ 	.byte	0x04, 0x17
        /*004a*/ 	.short	(.L_47 - .L_46)
.L_46:
        /*004c*/ 	.word	0x00000000
        /*0050*/ 	.short	0x0000
        /*0052*/ 	.short	0x0000
        /*0054*/ 	.byte	0x00, 0xf0, 0x11, 0x00


	//----- nvinfo : EIATTR_SPARSE_MMA_MASK
	.align		4
.L_47:
        /*0058*/ 	.byte	0x03, 0x50
        /*005a*/ 	.short	0x0000


	//----- nvinfo : EIATTR_MAXREG_COUNT
	.align		4
        /*005c*/ 	.byte	0x03, 0x1b
        /*005e*/ 	.short	0x00ff


	//----- nvinfo : EIATTR_MERCURY_ISA_VERSION
	.align		4
        /*0060*/ 	.byte	0x03, 0x5f
        /*0062*/ 	.short	0x0101


	//----- nvinfo : EIATTR_VRC_CTA_INIT_COUNT
	.align		4
        /*0064*/ 	.byte	0x02, 0x4a
	.zero		1
	.zero		1


	//----- nvinfo : EIATTR_EXIT_INSTR_OFFSETS
	.align		4
        /*0068*/ 	.byte	0x04, 0x1c
        /*006a*/ 	.short	(.L_49 - .L_48)


	//   ....[0]....
.L_48:
        /*006c*/ 	.word	0x000000c0


	//   ....[1]....
        /*0070*/ 	.word	0x00000140


	//   ....[2]....
        /*0074*/ 	.word	0x00000180


	//   ....[3]....
        /*0078*/ 	.word	0x000001e0


	//----- nvinfo : EIATTR_CBANK_PARAM_SIZE
	.align		4
.L_49:
        /*007c*/ 	.byte	0x03, 0x19
        /*007e*/ 	.short	0x0018


	//----- nvinfo : EIATTR_PARAM_CBANK
	.align		4
        /*0080*/ 	.byte	0x04, 0x0a
        /*0082*/ 	.short	(.L_51 - .L_50)
	.align		4
.L_50:
        /*0084*/ 	.word	index@(.nv.constant0.zerosU)
        /*0088*/ 	.short	0x0380
        /*008a*/ 	.short	0x0018


	//----- nvinfo : EIATTR_SW_WAR
	.align		4
.L_51:
        /*008c*/ 	.byte	0x04, 0x36
        /*008e*/ 	.short	(.L_53 - .L_52)
.L_52:
        /*0090*/ 	.word	0x00000008
.L_53:


//--------------------- .nv.info.enforceLU        --------------------------
	.section	.nv.info.enforceLU,"",@"SHT_CUDA_INFO"
	.sectionflags	@""
	.align	4


	//----- nvinfo : EIATTR_CUDA_API_VERSION
	.align		4
        /*0000*/ 	.byte	0x04, 0x37
        /*0002*/ 	.short	(.L_55 - .L_54)
.L_54:
        /*0004*/ 	.word	0x00000082


	//----- nvinfo : EIATTR_KPARAM_INFO
	.align		4
.L_55:
        /*0008*/ 	.byte	0x04, 0x17
        /*000a*/ 	.short	(.L_57 - .L_56)
.L_56:
        /*000c*/ 	.word	0x00000000
        /*0010*/ 	.short	0x0001
        /*0012*/ 	.short	0x0008
        /*0014*/ 	.byte	0x00, 0xf0, 0x11, 0x00


	//----- nvinfo : EIATTR_KPARAM_INFO
	.align		4
.L_57:
        /*0018*/ 	.byte	0x04, 0x17
        /*001a*/ 	.short	(.L_59 - .L_58)
.L_58:
        /*001c*/ 	.word	0x00000000
        /*0020*/ 	.short	0x0000
        /*0022*/ 	.short	0x0000
        /*0024*/ 	.byte	0x00, 0xf5, 0x21, 0x00


	//----- nvinfo : EIATTR_SPARSE_MMA_MASK
	.align		4
.L_59:
        /*0028*/ 	.byte	0x03, 0x50
        /*002a*/ 	.short	0x0000


	//----- nvinfo : EIATTR_MAXREG_COUNT
	.align		4
        /*002c*/ 	.byte	0x03, 0x1b
        /*002e*/ 	.short	0x00ff


	//----- nvinfo : EIATTR_MERCURY_ISA_VERSION
	.align		4
        /*0030*/ 	.byte	0x03, 0x5f
        /*0032*/ 	.short	0x0101


	//----- nvinfo : EIATTR_VRC_CTA_INIT_COUNT
	.align		4
        /*0034*/ 	.byte	0x02, 0x4a
	.zero		1
	.zero		1


	//----- nvinfo : EIATTR_EXIT_INSTR_OFFSETS
	.align		4
        /*0038*/ 	.byte	0x04, 0x1c
        /*003a*/ 	.short	(.L_61 - .L_60)


	//   ....[0]....
.L_60:
        /*003c*/ 	.word	0x00000040


	//   ....[1]....
        /*0040*/ 	.word	0x000000d0


	//----- nvinfo : EIATTR_CBANK_PARAM_SIZE
	.align		4
.L_61:
        /*0044*/ 	.byte	0x03, 0x19
        /*0046*/ 	.short	0x000c


	//----- nvinfo : EIATTR_PARAM_CBANK
	.align		4
        /*0048*/ 	.byte	0x04, 0x0a
        /*004a*/ 	.short	(.L_63 - .L_62)
	.align		4
.L_62:
        /*004c*/ 	.word	index@(.nv.constant0.enforceLU)
        /*0050*/ 	.short	0x0380
        /*0052*/ 	.short	0x000c


	//----- nvinfo : EIATTR_SW_WAR
	.align		4
.L_63:
        /*0054*/ 	.byte	0x04, 0x36
        /*0056*/ 	.short	(.L_65 - .L_64)
.L_64:
        /*0058*/ 	.word	0x00000008
.L_65:


//--------------------- .nv.callgraph             --------------------------
	.section	.nv.callgraph,"",@"SHT_CUDA_CALLGRAPH"
	.align	4
	.sectionentsize	8
	.align		4
        /*0000*/ 	.word	0x00000000
	.align		4
        /*0004*/ 	.word	0xffffffff
	.align		4
        /*0008*/ 	.word	0x00000000
	.align		4
        /*000c*/ 	.word	0xfffffffe
	.align		4
        /*0010*/ 	.word	0x00000000
	.align		4
        /*0014*/ 	.word	0xfffffffd
	.align		4
        /*0018*/ 	.word	0x00000000
	.align		4
        /*001c*/ 	.word	0xfffffffc


//--------------------- .text.zerosL              --------------------------
	.section	.text.zerosL,"ax",@progbits
	.align	128
        .global         zerosL
        .type           zerosL,@function
        .size           zerosL,(.L_x_3 - zerosL)
        .other          zerosL,@"STO_CUDA_ENTRY STV_DEFAULT"
zerosL:
.text.zerosL:
[----:B------:R-:W-:Y:S01]  /*0000*/  LDC R1, c[0x0][0x37c] ;  /* 0x0000df00ff017b82 */ /* 0x000fe20000000800 */
[----:B------:R-:W0:Y:S07]  /*0010*/  S2R R2, SR_TID.Y ;  /* 0x0000000000027919 */ /* 0x000e2e0000002200 */
[----:B------:R-:W1:Y:S01]  /*0020*/  LDC R0, c[0x0][0x360] ;  /* 0x0000d800ff007b82 */ /* 0x000e620000000800 */
[----:B------:R-:W2:Y:S01]  /*0030*/  LDCU.64 UR6, c[0x0][0x380] ;  /* 0x00007000ff0677ac */ /* 0x000ea20008000a00 */
[----:B------:R-:W1:Y:S06]  /*0040*/  S2R R3, SR_TID.X ;  /* 0x0000000000037919 */ /* 0x000e6c0000002100 */
[----:B------:R-:W0:Y:S08]  /*0050*/  S2UR UR5, SR_CTAID.Y ;  /* 0x00000000000579c3 */ /* 0x000e300000002600 */
[----:B------:R-:W0:Y:S08]  /*0060*/  LDC R5, c[0x0][0x364] ;  /* 0x0000d900ff057b82 */ /* 0x000e300000000800 */
[----:B------:R-:W1:Y:S01]  /*0070*/  S2UR UR4, SR_CTAID.X ;  /* 0x00000000000479c3 */ /* 0x000e620000002500 */
[----:B0-----:R-:W-:-:S05]  /*0080*/  IMAD R5, R5, UR5, R2 ;  /* 0x0000000505057c24 */ /* 0x001fca000f8e0202 */
[----:B--2---:R-:W-:Y:S01]  /*0090*/  ISETP.GE.AND P0, PT, R5, UR7, PT ;  /* 0x0000000705007c0c */ /* 0x004fe2000bf06270 */
[----:B-1----:R-:W-:-:S05]  /*00a0*/  IMAD R0, R0, UR4, R3 ;  /* 0x0000000400007c24 */ /* 0x002fca000f8e0203 */
[----:B------:R-:W-:-:S13]  /*00b0*/  ISETP.GE.OR P0, PT, R0, UR6, P0 ;  /* 0x0000000600007c0c */ /* 0x000fda0008706670 */
[----:B------:R-:W-:Y:S05]  /*00c0*/  @P0 EXIT ;  /* 0x000000000000094d */ /* 0x000fea0003800000 */
[----:B------:R-:W-:Y:S01]  /*00d0*/  ISETP.GT.AND P0, PT, R0, R5, PT ;  /* 0x000000050000720c */ /* 0x000fe20003f04270 */
[----:B------:R-:W0:-:S12]  /*00e0*/  LDCU.64 UR4, c[0x0][0x358] ;  /* 0x00006b00ff0477ac */ /* 0x000e180008000a00 */
[----:B------:R-:W1:Y:S08]  /*00f0*/  @P0 LDC R7, c[0x0][0x390] ;  /* 0x0000e400ff070b82 */ /* 0x000e700000000800 */
[----:B------:R-:W2:Y:S01]  /*0100*/  @P0 LDC.64 R2, c[0x0][0x388] ;  /* 0x0000e200ff020b82 */ /* 0x000ea20000000a00 */
[----:B-1----:R-:W-:-:S04]  /*0110*/  @P0 IMAD R7, R5, R7, R0 ;  /* 0x0000000705070224 */ /* 0x002fc800078e0200 */
[----:B--2---:R-:W-:-:S05]  /*0120*/  @P0 IMAD.WIDE R2, R7, 0x4, R2 ;  /* 0x0000000407020825 */ /* 0x004fca00078e0202 */
[----:B0-----:R0:W-:Y:S01]  /*0130*/  @P0 STG.E desc[UR4][R2.64], RZ ;  /* 0x000000ff02000986 */ /* 0x0011e2000c101904 */
[----:B------:R-:W-:Y:S05]  /*0140*/  @P0 EXIT ;  /* 0x000000000000094d */ /* 0x000fea0003800000 */
[----:B------:R-:W1:Y:S02]  /*0150*/  LDCU UR6, c[0x0][0x394] ;  /* 0x00007280ff0677ac */ /* 0x000e640008000800 */
[----:B-1----:R-:W-:-:S04]  /*0160*/  ISETP.NE.AND P0, PT, RZ, UR6, PT ;  /* 0x00000006ff007c0c */ /* 0x002fc8000bf05270 */
[----:B------:R-:W-:-:S13]  /*0170*/  ISETP.NE.OR P0, PT, R0, R5, !P0 ;  /* 0x000000050000720c */ /* 0x000fda0004705670 */
[----:B------:R-:W-:Y:S05]  /*0180*/  @P0 EXIT ;  /* 0x000000000000094d */ /* 0x000fea0003800000 */
[----:B0-----:R-:W0:Y:S01]  /*0190*/  LDC.64 R2, c[0x0][0x388] ;  /* 0x0000e200ff027b82 */ /* 0x001e220000000a00 */
[----:B------:R-:W1:Y:S02]  /*01a0*/  LDCU UR6, c[0x0][0x390] ;  /* 0x00007200ff0677ac */ /* 0x000e640008000800 */
[----:B-1----:R-:W-:-:S04]  /*01b0*/  IMAD R5, R0, UR6, R0 ;  /* 0x0000000600057c24 */ /* 0x002fc8000f8e0200 */
[----:B0-----:R-:W-:-:S05]  /*01c0*/  IMAD.WIDE R2, R5, 0x4, R2 ;  /* 0x0000000405027825 */ /* 0x001fca00078e0202 */
[----:B------:R-:W-:Y:S01]  /*01d0*/  STG.E desc[UR4][R2.64], RZ ;  /* 0x000000ff02007986 */ /* 0x000fe2000c101904 */
[----:B------:R-:W-:Y:S05]  /*01e0*/  EXIT ;  /* 0x000000000000794d */ /* 0x000fea0003800000 */
.L_x_0:
[----:B------:R-:W-:-:S00]  /*01f0*/  BRA `(.L_x_0) ;  /* 0xfffffffc00fc7947 */ /* 0x000fc0000383ffff */
[----:B------:R-:W-:-:S00]  /*0200*/  NOP ;  /* 0x0000000000007918 */ /* 0x000fc00000000000 */
[----:B------:R-:W-:-:S00]  /*0210*/  NOP ;  /* 0x0000000000007918 */ /* 0x000fc00000000000 */
[----:B------:R-:W-:-:S00]  /*0220*/  NOP ;  /* 0x0000000000007918 */ /* 0x000fc00000000000 */
[----:B------:R-:W-:-:S00]  /*0230*/  NOP ;  /* 0x0000000000007918 */ /* 0x000fc00000000000 */
[----:B------:R-:W-:-:S00]  /*0240*/  NOP ;  /* 0x0000000000007918 */ /* 0x000fc00000000000 */
[----:B------:R-:W-:-:S00]  /*0250*/  NOP ;  /* 0x0000000000007918 */ /* 0x000fc00000000000 */
[----:B------:R-:W-:-:S00]  /*0260*/  NOP ;  /* 0x0000000000007918 */ /* 0x000fc00000000000 */
[----:B------:R-:W-:-:S00]  /*0270*/  NOP ;  /* 0x0000000000007918 */ /* 0x000fc00000000000 */
.L_x_3:


//--------------------- .text.zerosU              --------------------------
	.section	.text.zerosU,"ax",@progbits
	.align	128
        .global         zerosU
        .type           zerosU,@function
        .size           zerosU,(.L_x_4 - zerosU)
        .other          zerosU,@"STO_CUDA_ENTRY STV_DEFAULT"
zerosU:
.text.zerosU:
        /* <DEDUP_REMOVED lines=13> */
[----:B------:R-:W-:Y:S01]  /*00d0*/  ISETP.GE.AND P0, PT, R0, R5, PT ;  /* 0x000000050000720c */ /* 0x000fe20003f06270 */
[----:B------:R-:W0:-:S12]  /*00e0*/  LDCU.64 UR4, c[0x0][0x358] ;  /* 0x00006b00ff0477ac */ /* 0x000e180008000a00 */
[----:B------:R-:W1:Y:S08]  /*00f0*/  @!P0 LDC R7, c[0x0][0x390] ;  /* 0x0000e400ff078b82 */ /* 0x000e700000000800 */
[----:B------:R-:W2:Y:S01]  /*0100*/  @!P0 LDC.64 R2, c[0x0][0x388] ;  /* 0x0000e200ff028b82 */ /* 0x000ea20000000a00 */
[----:B-1----:R-:W-:-:S04]  /*0110*/  @!P0 IMAD R7, R5, R7, R0 ;  /* 0x0000000705078224 */ /* 0x002fc800078e0200 */
[----:B--2---:R-:W-:-:S05]  /*0120*/  @!P0 IMAD.WIDE R2, R7, 0x4, R2 ;  /* 0x0000000407028825 */ /* 0x004fca00078e0202 */
[----:B0-----:R0:W-:Y:S01]  /*0130*/  @!P0 STG.E desc[UR4][R2.64], RZ ;  /* 0x000000ff02008986 */ /* 0x0011e2000c101904 */
[----:B------:R-:W-:Y:S05]  /*0140*/  @!P0 EXIT ;  /* 0x000000000000894d */ /* 0x000fea0003800000 */
        /* <DEDUP_REMOVED lines=10> */
.L_x_1:
        /* <DEDUP_REMOVED lines=9> */
.L_x_4:


//--------------------- .text.enforceLU           --------------------------
	.section	.text.enforceLU,"ax",@progbits
	.align	128
        .global         enforceLU
        .type           enforceLU,@function
        .size           enforceLU,(.L_x_5 - enforceLU)
        .other          enforceLU,@"STO_CUDA_ENTRY STV_DEFAULT"
enforceLU:
.text.enforceLU:
[----:B------:R-:W-:Y:S01]  /*0000*/  LDC R1, c[0x0][0x37c] ;  /* 0x0000df00ff017b82 */ /* 0x000fe20000000800 */
[----:B------:R-:W0:Y:S07]  /*0010*/  S2R R7, SR_TID.X ;  /* 0x0000000000077919 */ /* 0x000e2e0000002100 */
[----:B------:R-:W0:Y:S02]  /*0020*/  S2UR UR6, SR_CTAID.X ;  /* 0x00000000000679c3 */ /* 0x000e240000002500 */
[----:B0-----:R-:W-:-:S13]  /*0030*/  ISETP.GT.U32.AND P0, PT, R7, UR6, PT ;  /* 0x0000000607007c0c */ /* 0x001fda000bf04070 */
[----:B------:R-:W-:Y:S05]  /*0040*/  @P0 EXIT ;  /* 0x000000000000094d */ /* 0x000fea0003800000 */
[----:B------:R-:W0:Y:S01]  /*0050*/  LDC R0, c[0x0][0x388] ;  /* 0x0000e200ff007b82 */ /* 0x000e220000000800 */
[----:B------:R-:W1:Y:S01]  /*0060*/  LDCU.64 UR4, c[0x0][0x358] ;  /* 0x00006b00ff0477ac */ /* 0x000e620008000a00 */
[----:B------:R-:W-:-:S04]  /*0070*/  ISETP.NE.AND P0, PT, R7, UR6, PT ;  /* 0x0000000607007c0c */ /* 0x000fc8000bf05270 */
[----:B------:R-:W-:Y:S02]  /*0080*/  FSEL R5, RZ, 1, P0 ;  /* 0x3f800000ff057808 */ /* 0x000fe40000000000 */
[----:B------:R-:W2:Y:S01]  /*0090*/  LDC.64 R2, c[0x0][0x380] ;  /* 0x0000e000ff027b82 */ /* 0x000ea20000000a00 */
[----:B0-----:R-:W-:-:S04]  /*00a0*/  IMAD R7, R0, UR6, R7 ;  /* 0x0000000600077c24 */ /* 0x001fc8000f8e0207 */
[----:B--2---:R-:W-:-:S05]  /*00b0*/  IMAD.WIDE R2, R7, 0x4, R2 ;  /* 0x0000000407027825 */ /* 0x004fca00078e0202 */
[----:B-1----:R-:W-:Y:S01]  /*00c0*/  STG.E desc[UR4][R2.64], R5 ;  /* 0x0000000502007986 */ /* 0x002fe2000c101904 */
[----:B------:R-:W-:Y:S05]  /*00d0*/  EXIT ;  /* 0x000000000000794d */ /* 0x000fea0003800000 */
.L_x_2:
        /* <DEDUP_REMOVED lines=10> */
.L_x_5:


//--------------------- .nv.shared.reserved.0     --------------------------
	.section	.nv.shared.reserved.0,"aw",@nobits
	.weak		__nv_reservedSMEM_offset_0_alias
	.size		__nv_reservedSMEM_offset_0_alias, 0, 64
	.other		__nv_reservedSMEM_offset_0_alias,@"STO_CUDA_RESERVED_SHARED STV_DEFAULT"
__nv_reservedSMEM_offset_0_alias:
	.zero		0
	.zero		64


//--------------------- .nv.constant0.zerosL      --------------------------
	.section	.nv.constant0.zerosL,"a",@progbits
	.sectionflags	@""
	.align	4
.nv.constant0.zerosL:
	.zero		920


//--------------------- .nv.constant0.zerosU      --------------------------
	.section	.nv.constant0.zerosU,"a",@progbits
	.sectionflags	@""
	.align	4
.nv.constant0.zerosU:
	.zero		920


//--------------------- .nv.constant0.enforceLU   --------------------------
	.section	.nv.constant0.enforceLU,"a",@progbits
	.sectionflags	@""
	.align	4
.nv.constant0.enforceLU:
	.zero		908


//--------------------- SYMBOLS --------------------------

	.type		.nv.reservedSmem.offset0,@object
	.size		.nv.reservedSmem.offset0,0x4
